//
// Generated by NVIDIA NVVM Compiler
//
// Compiler Build ID: CL-36424714
// Cuda compilation tools, release 13.0, V13.0.88
// Based on NVVM 20.0.0
//

.version 9.0
.target sm_100
.address_size 64

	// .globl	_Z15rgbToGreyKerneliiPhS_

.visible .entry _Z15rgbToGreyKerneliiPhS_(
	.param .u32 _Z15rgbToGreyKerneliiPhS__param_0,
	.param .u32 _Z15rgbToGreyKerneliiPhS__param_1,
	.param .u64 .ptr .align 1 _Z15rgbToGreyKerneliiPhS__param_2,
	.param .u64 .ptr .align 1 _Z15rgbToGreyKerneliiPhS__param_3
)
{
	.reg .pred 	%p<4>;
	.reg .b16 	%rs<4>;
	.reg .b32 	%r<14>;
	.reg .b64 	%rd<9>;
	.reg .b64 	%fd<7>;

	ld.param.u32 	%r4, [_Z15rgbToGreyKerneliiPhS__param_0];
	ld.param.u32 	%r3, [_Z15rgbToGreyKerneliiPhS__param_1];
	ld.param.u64 	%rd1, [_Z15rgbToGreyKerneliiPhS__param_2];
	ld.param.u64 	%rd2, [_Z15rgbToGreyKerneliiPhS__param_3];
	mov.u32 	%r5, %ctaid.x;
	mov.u32 	%r6, %ntid.x;
	mov.u32 	%r7, %tid.x;
	mad.lo.s32 	%r1, %r5, %r6, %r7;
	mov.u32 	%r8, %ctaid.y;
	mov.u32 	%r9, %ntid.y;
	mov.u32 	%r10, %tid.y;
	mad.lo.s32 	%r2, %r8, %r9, %r10;
	setp.ge.s32 	%p1, %r2, %r4;
	setp.ge.s32 	%p2, %r1, %r3;
	or.pred  	%p3, %p1, %p2;
	@%p3 bra 	$L__BB0_2;
	cvta.to.global.u64 	%rd3, %rd1;
	cvta.to.global.u64 	%rd4, %rd2;
	mad.lo.s32 	%r11, %r3, %r2, %r1;
	mul.lo.s32 	%r12, %r11, 3;
	cvt.s64.s32 	%rd5, %r12;
	add.s64 	%rd6, %rd3, %rd5;
	ld.global.u8 	%rs1, [%rd6];
	ld.global.u8 	%rs2, [%rd6+1];
	ld.global.u8 	%rs3, [%rd6+2];
	cvt.rn.f64.u16 	%fd1, %rs1;
	cvt.rn.f64.u16 	%fd2, %rs2;
	mul.f64 	%fd3, %fd2, 0d3FE6B851EB851EB8;
	fma.rn.f64 	%fd4, %fd1, 0d3FCAE147AE147AE1, %fd3;
	cvt.rn.f64.u16 	%fd5, %rs3;
	fma.rn.f64 	%fd6, %fd5, 0d3FB1EB851EB851EC, %fd4;
	cvt.rzi.u32.f64 	%r13, %fd6;
	cvt.s64.s32 	%rd7, %r11;
	add.s64 	%rd8, %rd4, %rd7;
	st.global.u8 	[%rd8], %r13;
$L__BB0_2:
	ret;

}


// ===== COMPILED SASS (sm_100) =====

	.target	sm_100

	.elftype	@"ET_EXEC"


//--------------------- .note.nv.tkinfo           --------------------------
	.section	.note.nv.tkinfo,"",@"SHT_NOTE"
	.sectionflags	@"SHF_NOTE_NV_TKINFO"
	.tkinfo
        /*0018*/ 	.word	0x00000002
        /*0030*/ 	.string	""
        /*0030*/ 	.string	"ptxas"
        /*0030*/ 	.string	"Cuda compilation tools, release 13.0, V13.0.88"
        /*0030*/ 	.string	"Build cuda_13.0.r13.0/compiler.36424714_0"
        /*0030*/ 	.string	"-arch sm_100 -m 64 "



//--------------------- .note.nv.cuinfo           --------------------------
	.section	.note.nv.cuinfo,"",@"SHT_NOTE"
	.sectionflags	@"SHF_NOTE_NV_CUINFO"
        /*0018*/ 	.short	0x0002
        /*001a*/ 	.short	0x0064
        /*001c*/ 	.short	0x0082
	.zero		2


//--------------------- .nv.info                  --------------------------
	.section	.nv.info,"",@"SHT_CUDA_INFO"
	.align	4


	//----- nvinfo : EIATTR_REGCOUNT
	.align		4
        /*0000*/ 	.byte	0x04, 0x2f
        /*0002*/ 	.short	(.L_1 - .L_0)
	.align		4
.L_0:
        /*0004*/ 	.word	index@(_Z15rgbToGreyKerneliiPhS_)
        /*0008*/ 	.word	0x0000000e


	//----- nvinfo : EIATTR_FRAME_SIZE
	.align		4
.L_1:
        /*000c*/ 	.byte	0x04, 0x11
        /*000e*/ 	.short	(.L_3 - .L_2)
	.align		4
.L_2:
        /*0010*/ 	.word	index@(_Z15rgbToGreyKerneliiPhS_)
        /*0014*/ 	.word	0x00000000


	//----- nvinfo : EIATTR_MIN_STACK_SIZE
	.align		4
.L_3:
        /*0018*/ 	.byte	0x04, 0x12
        /*001a*/ 	.short	(.L_5 - .L_4)
	.align		4
.L_4:
        /*001c*/ 	.word	index@(_Z15rgbToGreyKerneliiPhS_)
        /*0020*/ 	.word	0x00000000
.L_5:


//--------------------- .nv.compat                --------------------------
	.section	.nv.compat,"",@"SHT_CUDA_COMPAT_INFO"
	.align	4
        /*0000*/ 	.byte	0x02, 0x09, 0x00, 0x00, 0x02, 0x02, 0x01, 0x00, 0x02, 0x05, 0x05, 0x00, 0x03, 0x07, 0x01, 0x01
        /*0010*/ 	.byte	0x02, 0x03, 0x00, 0x00, 0x02, 0x06, 0x01, 0x00, 0x04, 0x0b, 0x08, 0x00, 0x01, 0x00, 0x00, 0x00
        /*0020*/ 	.byte	0x00, 0x00, 0x00, 0x00


//--------------------- .nv.info._Z15rgbToGreyKerneliiPhS_ --------------------------
	.section	.nv.info._Z15rgbToGreyKerneliiPhS_,"",@"SHT_CUDA_INFO"
	.sectionflags	@""
	.align	4


	//----- nvinfo : EIATTR_CUDA_API_VERSION
	.align		4
        /*0000*/ 	.byte	0x04, 0x37
        /*0002*/ 	.short	(.L_7 - .L_6)
.L_6:
        /*0004*/ 	.word	0x00000082


	//----- nvinfo : EIATTR_KPARAM_INFO
	.align		4
.L_7:
        /*0008*/ 	.byte	0x04, 0x17
        /*000a*/ 	.short	(.L_9 - .L_8)
.L_8:
        /*000c*/ 	.word	0x00000000
        /*0010*/ 	.short	0x0003
        /*0012*/ 	.short	0x0010
        /*0014*/ 	.byte	0x00, 0xf5, 0x21, 0x00


	//----- nvinfo : EIATTR_KPARAM_INFO
	.align		4
.L_9:
        /*0018*/ 	.byte	0x04, 0x17
        /*001a*/ 	.short	(.L_11 - .L_10)
.L_10:
        /*001c*/ 	.word	0x00000000
        /*0020*/ 	.short	0x0002
        /*0022*/ 	.short	0x0008
        /*0024*/ 	.byte	0x00, 0xf5, 0x21, 0x00


	//----- nvinfo : EIATTR_KPARAM_INFO
	.align		4
.L_11:
        /*0028*/ 	.byte	0x04, 0x17
        /*002a*/ 	.short	(.L_13 - .L_12)
.L_12:
        /*002c*/ 	.word	0x00000000
        /*0030*/ 	.short	0x0001
        /*0032*/ 	.short	0x0004
        /*0034*/ 	.byte	0x00, 0xf0, 0x11, 0x00


	//----- nvinfo : EIATTR_KPARAM_INFO
	.align		4
.L_13:
        /*0038*/ 	.byte	0x04, 0x17
        /*003a*/ 	.short	(.L_15 - .L_14)
.L_14:
        /*003c*/ 	.word	0x00000000
        /*0040*/ 	.short	0x0000
        /*0042*/ 	.short	0x0000
        /*0044*/ 	.byte	0x00, 0xf0, 0x11, 0x00


	//----- nvinfo : EIATTR_SPARSE_MMA_MASK
	.align		4
.L_15:
        /*0048*/ 	.byte	0x03, 0x50
        /*004a*/ 	.short	0x0000


	//----- nvinfo : EIATTR_MAXREG_COUNT
	.align		4
        /*004c*/ 	.byte	0x03, 0x1b
        /*004e*/ 	.short	0x00ff


	//----- nvinfo : EIATTR_MERCURY_ISA_VERSION
	.align		4
        /*0050*/ 	.byte	0x03, 0x5f
        /*0052*/ 	.short	0x0101


	//----- nvinfo : EIATTR_VRC_CTA_INIT_COUNT
	.align		4
        /*0054*/ 	.byte	0x02, 0x4a
	.zero		1
	.zero		1


	//----- nvinfo : EIATTR_EXIT_INSTR_OFFSETS
	.align		4
        /*0058*/ 	.byte	0x04, 0x1c
        /*005a*/ 	.short	(.L_17 - .L_16)


	//   ....[0]....
.L_16:
        /*005c*/ 	.word	0x000000c0


	//   ....[1]....
        /*0060*/ 	.word	0x00000270


	//----- nvinfo : EIATTR_CBANK_PARAM_SIZE
	.align		4
.L_17:
        /*0064*/ 	.byte	0x03, 0x19
        /*0066*/ 	.short	0x0018


	//----- nvinfo : EIATTR_PARAM_CBANK
	.align		4
        /*0068*/ 	.byte	0x04, 0x0a
        /*006a*/ 	.short	(.L_19 - .L_18)
	.align		4
.L_18:
        /*006c*/ 	.word	index@(.nv.constant0._Z15rgbToGreyKerneliiPhS_)
        /*0070*/ 	.short	0x0380
        /*0072*/ 	.short	0x0018


	//----- nvinfo : EIATTR_SW_WAR
	.align		4
.L_19:
        /*0074*/ 	.byte	0x04, 0x36
        /*0076*/ 	.short	(.L_21 - .L_20)
.L_20:
        /*0078*/ 	.word	0x00000008
.L_21:


//--------------------- .nv.callgraph             --------------------------
	.section	.nv.callgraph,"",@"SHT_CUDA_CALLGRAPH"
	.align	4
	.sectionentsize	8
	.align		4
        /*0000*/ 	.word	0x00000000
	.align		4
        /*0004*/ 	.word	0xffffffff
	.align		4
        /*0008*/ 	.word	0x00000000
	.align		4
        /*000c*/ 	.word	0xfffffffe
	.align		4
        /*0010*/ 	.word	0x00000000
	.align		4
        /*0014*/ 	.word	0xfffffffd
	.align		4
        /*0018*/ 	.word	0x00000000
	.align		4
        /*001c*/ 	.word	0xfffffffc


//--------------------- .text._Z15rgbToGreyKerneliiPhS_ --------------------------
	.section	.text._Z15rgbToGreyKerneliiPhS_,"ax",@progbits
	.align	128
        .global         _Z15rgbToGreyKerneliiPhS_
        .type           _Z15rgbToGreyKerneliiPhS_,@function
        .size           _Z15rgbToGreyKerneliiPhS_,(.L_x_1 - _Z15rgbToGreyKerneliiPhS_)
        .other          _Z15rgbToGreyKerneliiPhS_,@"STO_CUDA_ENTRY STV_DEFAULT"
_Z15rgbToGreyKerneliiPhS_:
.text._Z15rgbToGreyKerneliiPhS_:
[----:B------:R-:W-:Y:S01]  /*0000*/  LDC R1, c[0x0][0x37c] ;  /* 0x0000df00ff017b82 */ /* 0x000fe20000000800 */
[----:B------:R-:W0:Y:S07]  /*0010*/  S2R R3, SR_TID.X ;  /* 0x0000000000037919 */ /* 0x000e2e0000002100 */
[----:B------:R-:W0:Y:S01]  /*0020*/  S2UR UR4, SR_CTAID.X ;  /* 0x00000000000479c3 */ /* 0x000e220000002500 */
[----:B------:R-:W1:Y:S01]  /*0030*/  LDCU.64 UR6, c[0x0][0x380] ;  /* 0x00007000ff0677ac */ /* 0x000e620008000a00 */
[----:B------:R-:W2:Y:S06]  /*0040*/  S2R R5, SR_TID.Y ;  /* 0x0000000000057919 */ /* 0x000eac0000002200 */
[----:B------:R-:W0:Y:S08]  /*0050*/  LDC R0, c[0x0][0x360] ;  /* 0x0000d800ff007b82 */ /* 0x000e300000000800 */
[----:B------:R-:W2:Y:S08]  /*0060*/  S2UR UR5, SR_CTAID.Y ;  /* 0x00000000000579c3 */ /* 0x000eb00000002600 */
[----:B------:R-:W2:Y:S01]  /*0070*/  LDC R2, c[0x0][0x364] ;  /* 0x0000d900ff027b82 */ /* 0x000ea20000000800 */
[----:B0-----:R-:W-:-:S05]  /*0080*/  IMAD R0, R0, UR4, R3 ;  /* 0x0000000400007c24 */ /* 0x001fca000f8e0203 */
[----:B-1----:R-:W-:Y:S01]  /*0090*/  ISETP.GE.AND P0, PT, R0, UR7, PT ;  /* 0x0000000700007c0c */ /* 0x002fe2000bf06270 */
[----:B--2---:R-:W-:-:S05]  /*00a0*/  IMAD R3, R2, UR5, R5 ;  /* 0x0000000502037c24 */ /* 0x004fca000f8e0205 */
[----:B------:R-:W-:-:S13]  /*00b0*/  ISETP.GE.OR P0, PT, R3, UR6, P0 ;  /* 0x0000000603007c0c */ /* 0x000fda0008706670 */
[----:B------:R-:W-:Y:S05]  /*00c0*/  @P0 EXIT ;  /* 0x000000000000094d */ /* 0x000fea0003800000 */
[----:B------:R-:W0:Y:S01]  /*00d0*/  LDCU.64 UR8, c[0x0][0x388] ;  /* 0x00007100ff0877ac */ /* 0x000e220008000a00 */
[----:B------:R-:W-:Y:S01]  /*00e0*/  IMAD R0, R3, UR7, R0 ;  /* 0x0000000703007c24 */ /* 0x000fe2000f8e0200 */
[----:B------:R-:W1:Y:S03]  /*00f0*/  LDCU.64 UR4, c[0x0][0x358] ;  /* 0x00006b00ff0477ac */ /* 0x000e660008000a00 */
[----:B------:R-:W-:Y:S01]  /*0100*/  IMAD R3, R0, 0x3, RZ ;  /* 0x0000000300037824 */ /* 0x000fe200078e02ff */
[----:B------:R-:W2:Y:S04]  /*0110*/  LDCU.64 UR10, c[0x0][0x390] ;  /* 0x00007200ff0a77ac */ /* 0x000ea80008000a00 */
[----:B0-----:R-:W-:-:S04]  /*0120*/  IADD3 R2, P0, PT, R3, UR8, RZ ;  /* 0x0000000803027c10 */ /* 0x001fc8000ff1e0ff */
[----:B------:R-:W-:-:S05]  /*0130*/  LEA.HI.X.SX32 R3, R3, UR9, 0x1, P0 ;  /* 0x0000000903037c11 */ /* 0x000fca00080f0eff */
[----:B-1----:R-:W3:Y:S04]  /*0140*/  LDG.E.U8 R11, desc[UR4][R2.64+0x1] ;  /* 0x00000104020b7981 */ /* 0x002ee8000c1e1100 */
[----:B------:R-:W4:Y:S04]  /*0150*/  LDG.E.U8 R10, desc[UR4][R2.64] ;  /* 0x00000004020a7981 */ /* 0x000f28000c1e1100 */
[----:B------:R2:W5:Y:S01]  /*0160*/  LDG.E.U8 R8, desc[UR4][R2.64+0x2] ;  /* 0x0000020402087981 */ /* 0x000562000c1e1100 */
[----:B------:R-:W-:Y:S01]  /*0170*/  UMOV UR8, 0xeb851eb8 ;  /* 0xeb851eb800087882 */ /* 0x000fe20000000000 */
[----:B------:R-:W-:Y:S01]  /*0180*/  UMOV UR9, 0x3fe6b851 ;  /* 0x3fe6b85100097882 */ /* 0x000fe20000000000 */
[----:B--2---:R-:W-:-:S04]  /*0190*/  IADD3 R2, P0, PT, R0, UR10, RZ ;  /* 0x0000000a00027c10 */ /* 0x004fc8000ff1e0ff */
[----:B------:R-:W-:Y:S01]  /*01a0*/  LEA.HI.X.SX32 R3, R0, UR11, 0x1, P0 ;  /* 0x0000000b00037c11 */ /* 0x000fe200080f0eff */
[----:B---3--:R-:W0:Y:S08]  /*01b0*/  I2F.F64.U16 R6, R11 ;  /* 0x0000000b00067312 */ /* 0x008e300000101800 */
[----:B----4-:R-:W1:Y:S01]  /*01c0*/  I2F.F64.U16 R4, R10 ;  /* 0x0000000a00047312 */ /* 0x010e620000101800 */
[----:B0-----:R-:W-:-:S07]  /*01d0*/  DMUL R6, R6, UR8 ;  /* 0x0000000806067c28 */ /* 0x001fce0008000000 */
[----:B-----5:R-:W0:Y:S01]  /*01e0*/  I2F.F64.U16 R8, R8 ;  /* 0x0000000800087312 */ /* 0x020e220000101800 */
[----:B------:R-:W-:Y:S01]  /*01f0*/  UMOV UR8, 0xae147ae1 ;  /* 0xae147ae100087882 */ /* 0x000fe20000000000 */
[----:B------:R-:W-:Y:S02]  /*0200*/  UMOV UR9, 0x3fcae147 ;  /* 0x3fcae14700097882 */ /* 0x000fe40000000000 */
[----:B-1----:R-:W-:Y:S01]  /*0210*/  DFMA R4, R4, UR8, R6 ;  /* 0x0000000804047c2b */ /* 0x002fe20008000006 */
[----:B------:R-:W-:Y:S01]  /*0220*/  UMOV UR8, 0x1eb851ec ;  /* 0x1eb851ec00087882 */ /* 0x000fe20000000000 */
[----:B------:R-:W-:-:S06]  /*0230*/  UMOV UR9, 0x3fb1eb85 ;  /* 0x3fb1eb8500097882 */ /* 0x000fcc0000000000 */
[----:B0-----:R-:W-:-:S10]  /*0240*/  DFMA R4, R8, UR8, R4 ;  /* 0x0000000808047c2b */ /* 0x001fd40008000004 */
[----:B------:R-:W0:Y:S02]  /*0250*/  F2I.U32.F64.TRUNC R5, R4 ;  /* 0x0000000400057311 */ /* 0x000e24000030d000 */
[----:B0-----:R-:W-:Y:S01]  /*0260*/  STG.E.U8 desc[UR4][R2.64], R5 ;  /* 0x0000000502007986 */ /* 0x001fe2000c101104 */
[----:B------:R-:W-:Y:S05]  /*0270*/  EXIT ;  /* 0x000000000000794d */ /* 0x000fea0003800000 */
.L_x_0:
[----:B------:R-:W-:-:S00]  /*0280*/  BRA `(.L_x_0) ;  /* 0xfffffffc00fc7947 */ /* 0x000fc0000383ffff */
[----:B------:R-:W-:-:S00]  /*0290*/  NOP ;  /* 0x0000000000007918 */ /* 0x000fc00000000000 */
        /* <DEDUP_REMOVED lines=14> */
.L_x_1:


//--------------------- .nv.shared.reserved.0     --------------------------
	.section	.nv.shared.reserved.0,"aw",@nobits
	.weak		__nv_reservedSMEM_offset_0_alias
	.size		__nv_reservedSMEM_offset_0_alias, 0, 64
	.other		__nv_reservedSMEM_offset_0_alias,@"STO_CUDA_RESERVED_SHARED STV_DEFAULT"
__nv_reservedSMEM_offset_0_alias:
	.zero		0
	.zero		64


//--------------------- .nv.constant0._Z15rgbToGreyKerneliiPhS_ --------------------------
	.section	.nv.constant0._Z15rgbToGreyKerneliiPhS_,"a",@progbits
	.sectionflags	@""
	.align	4
.nv.constant0._Z15rgbToGreyKerneliiPhS_:
	.zero		920


//--------------------- SYMBOLS --------------------------

	.type		.nv.reservedSmem.offset0,@object
	.size		.nv.reservedSmem.offset0,0x4
